//
// Generated by NVIDIA NVVM Compiler
//
// Compiler Build ID: CL-36424714
// Cuda compilation tools, release 13.0, V13.0.88
// Based on NVVM 20.0.0
//

.version 9.0
.target sm_100
.address_size 64

	// .globl	_Z8cgkernelv
.extern .func  (.param .b32 func_retval0) vprintf
(
	.param .b64 vprintf_param_0,
	.param .b64 vprintf_param_1
)
;
.extern .shared .align 16 .b8 workspace[];
.global .align 1 .b8 $str[44] = {83, 117, 109, 97, 32, 100, 101, 32, 48, 32, 97, 32, 37, 100, 32, 110, 111, 32, 103, 114, 117, 112, 111, 32, 195, 169, 32, 37, 100, 44, 32, 101, 115, 112, 101, 114, 97, 100, 111, 32, 37, 100, 10};
.global .align 1 .b8 $str$1[42] = {65, 103, 111, 114, 97, 32, 99, 114, 101, 97, 110, 100, 111, 32, 37, 100, 32, 34, 115, 117, 98, 103, 114, 117, 112, 111, 115, 34, 32, 100, 101, 32, 37, 100, 32, 102, 195, 173, 111, 115, 10};
.global .align 1 .b8 $str$2[50] = {83, 117, 109, 97, 32, 100, 101, 32, 48, 32, 97, 32, 37, 100, 32, 110, 111, 32, 115, 117, 98, 103, 114, 117, 112, 111, 32, 37, 100, 32, 195, 169, 32, 37, 100, 44, 32, 101, 115, 112, 101, 114, 97, 100, 111, 32, 37, 100, 10};

.visible .entry _Z8cgkernelv()
{
	.local .align 16 .b8 	__local_depot0[16];
	.reg .b64 	%SP;
	.reg .b64 	%SPL;
	.reg .pred 	%p<13>;
	.reg .b32 	%r<70>;
	.reg .b64 	%rd<11>;

	mov.u64 	%SPL, __local_depot0;
	cvta.local.u64 	%SP, %SPL;
	add.u64 	%rd2, %SP, 0;
	add.u64 	%rd1, %SPL, 0;
	mov.u32 	%r1, %tid.x;
	mov.u32 	%r2, %ntid.x;
	setp.lt.u32 	%p1, %r2, 2;
	mov.u32 	%r61, %r1;
	@%p1 bra 	$L__BB0_5;
	shl.b32 	%r30, %r1, 2;
	mov.u32 	%r31, workspace;
	add.s32 	%r3, %r31, %r30;
	mov.u32 	%r59, %r2;
	mov.u32 	%r61, %r1;
$L__BB0_2:
	shr.u32 	%r6, %r59, 1;
	st.shared.u32 	[%r3], %r61;
	bar.sync 	0;
	setp.ge.u32 	%p2, %r1, %r6;
	@%p2 bra 	$L__BB0_4;
	shl.b32 	%r32, %r6, 2;
	add.s32 	%r33, %r3, %r32;
	ld.shared.u32 	%r34, [%r33];
	add.s32 	%r61, %r34, %r61;
$L__BB0_4:
	bar.sync 	0;
	setp.gt.u32 	%p3, %r59, 3;
	mov.u32 	%r59, %r6;
	@%p3 bra 	$L__BB0_2;
$L__BB0_5:
	setp.ne.s32 	%p4, %r1, 0;
	@%p4 bra 	$L__BB0_7;
	add.s32 	%r35, %r2, -1;
	mul.lo.s32 	%r36, %r35, %r2;
	shr.u32 	%r37, %r36, 1;
	st.local.v2.u32 	[%rd1], {%r35, %r61};
	st.local.u32 	[%rd1+8], %r37;
	mov.u64 	%rd3, $str;
	cvta.global.u64 	%rd4, %rd3;
	{ // callseq 0, 0
	.param .b64 param0;
	st.param.b64 	[param0], %rd4;
	.param .b64 param1;
	st.param.b64 	[param1], %rd2;
	.param .b32 retval0;
	call.uni (retval0), 
	vprintf, 
	(
	param0, 
	param1
	);
	ld.param.b32 	%r38, [retval0];
	} // callseq 0
	shr.u32 	%r40, %r2, 4;
	mov.b32 	%r41, 16;
	st.local.v2.u32 	[%rd1], {%r40, %r41};
	mov.u64 	%rd6, $str$1;
	cvta.global.u64 	%rd7, %rd6;
	{ // callseq 1, 0
	.param .b64 param0;
	st.param.b64 	[param0], %rd7;
	.param .b64 param1;
	st.param.b64 	[param1], %rd2;
	.param .b32 retval0;
	call.uni (retval0), 
	vprintf, 
	(
	param0, 
	param1
	);
	ld.param.b32 	%r42, [retval0];
	} // callseq 1
$L__BB0_7:
	bar.sync 	0;
	shr.u32 	%r10, %r2, 4;
	setp.lt.u32 	%p5, %r2, 16;
	mov.b32 	%r65, 0;
	@%p5 bra 	$L__BB0_11;
	shr.u32 	%r45, %r1, 4;
	add.s32 	%r46, %r10, -1;
	min.u32 	%r11, %r45, %r46;
	neg.s32 	%r64, %r45;
	neg.s32 	%r63, %r10;
$L__BB0_9:
	setp.eq.s32 	%p6, %r64, 0;
	mov.u32 	%r65, %r11;
	@%p6 bra 	$L__BB0_11;
	add.s32 	%r64, %r64, 1;
	add.s32 	%r63, %r63, 1;
	setp.ne.s32 	%p7, %r63, 0;
	mov.u32 	%r65, %r10;
	@%p7 bra 	$L__BB0_9;
$L__BB0_11:
	and.b32  	%r19, %r1, 15;
	shl.b32 	%r47, %r65, 6;
	mov.u32 	%r48, workspace;
	add.s32 	%r20, %r48, %r47;
	shl.b32 	%r49, %r1, 2;
	and.b32  	%r50, %r49, 60;
	add.s32 	%r21, %r20, %r50;
	st.shared.u32 	[%r21], %r19;
	bar.sync 	0;
	setp.gt.u32 	%p8, %r19, 7;
	mov.u32 	%r67, %r19;
	@%p8 bra 	$L__BB0_13;
	ld.shared.u32 	%r51, [%r21+32];
	add.s32 	%r67, %r51, %r19;
$L__BB0_13:
	bar.sync 	0;
	st.shared.u32 	[%r21], %r67;
	bar.sync 	0;
	setp.gt.u32 	%p9, %r19, 3;
	@%p9 bra 	$L__BB0_15;
	ld.shared.u32 	%r52, [%r21+16];
	add.s32 	%r67, %r52, %r67;
$L__BB0_15:
	bar.sync 	0;
	st.shared.u32 	[%r21], %r67;
	bar.sync 	0;
	setp.gt.u32 	%p10, %r19, 1;
	@%p10 bra 	$L__BB0_17;
	ld.shared.u32 	%r53, [%r21+8];
	add.s32 	%r67, %r53, %r67;
$L__BB0_17:
	bar.sync 	0;
	st.shared.u32 	[%r21], %r67;
	bar.sync 	0;
	setp.ne.s32 	%p11, %r19, 0;
	@%p11 bra 	$L__BB0_19;
	ld.shared.u32 	%r54, [%r20+4];
	add.s32 	%r67, %r54, %r67;
$L__BB0_19:
	setp.ne.s32 	%p12, %r19, 0;
	bar.sync 	0;
	@%p12 bra 	$L__BB0_21;
	mov.b32 	%r55, 120;
	mov.b32 	%r56, 15;
	st.local.v4.u32 	[%rd1], {%r56, %r65, %r67, %r55};
	mov.u64 	%rd8, $str$2;
	cvta.global.u64 	%rd9, %rd8;
	{ // callseq 2, 0
	.param .b64 param0;
	st.param.b64 	[param0], %rd9;
	.param .b64 param1;
	st.param.b64 	[param1], %rd2;
	.param .b32 retval0;
	call.uni (retval0), 
	vprintf, 
	(
	param0, 
	param1
	);
	ld.param.b32 	%r57, [retval0];
	} // callseq 2
$L__BB0_21:
	ret;

}


// ===== COMPILED SASS (sm_100) =====

	.target	sm_100

	.elftype	@"ET_EXEC"


//--------------------- .note.nv.tkinfo           --------------------------
	.section	.note.nv.tkinfo,"",@"SHT_NOTE"
	.sectionflags	@"SHF_NOTE_NV_TKINFO"
	.tkinfo
        /*0018*/ 	.word	0x00000002
        /*0030*/ 	.string	""
        /*0030*/ 	.string	"ptxas"
        /*0030*/ 	.string	"Cuda compilation tools, release 13.0, V13.0.88"
        /*0030*/ 	.string	"Build cuda_13.0.r13.0/compiler.36424714_0"
        /*0030*/ 	.string	"-arch sm_100 -m 64 "



//--------------------- .note.nv.cuinfo           --------------------------
	.section	.note.nv.cuinfo,"",@"SHT_NOTE"
	.sectionflags	@"SHF_NOTE_NV_CUINFO"
        /*0018*/ 	.short	0x0002
        /*001a*/ 	.short	0x0064
        /*001c*/ 	.short	0x0082
	.zero		2


//--------------------- .nv.info                  --------------------------
	.section	.nv.info,"",@"SHT_CUDA_INFO"
	.align	4


	//----- nvinfo : EIATTR_REGCOUNT
	.align		4
        /*0000*/ 	.byte	0x04, 0x2f
        /*0002*/ 	.short	(.L_4 - .L_3)
	.align		4
.L_3:
        /*0004*/ 	.word	index@(_Z8cgkernelv)
        /*0008*/ 	.word	0x00000018


	//----- nvinfo : EIATTR_FRAME_SIZE
	.align		4
.L_4:
        /*000c*/ 	.byte	0x04, 0x11
        /*000e*/ 	.short	(.L_6 - .L_5)
	.align		4
.L_5:
        /*0010*/ 	.word	index@(_Z8cgkernelv)
        /*0014*/ 	.word	0x00000010


	//----- nvinfo : EIATTR_MIN_STACK_SIZE
	.align		4
.L_6:
        /*0018*/ 	.byte	0x04, 0x12
        /*001a*/ 	.short	(.L_8 - .L_7)
	.align		4
.L_7:
        /*001c*/ 	.word	index@(_Z8cgkernelv)
        /*0020*/ 	.word	0x00000010
.L_8:


//--------------------- .nv.compat                --------------------------
	.section	.nv.compat,"",@"SHT_CUDA_COMPAT_INFO"
	.align	4
        /*0000*/ 	.byte	0x02, 0x09, 0x00, 0x00, 0x02, 0x02, 0x01, 0x00, 0x02, 0x05, 0x05, 0x00, 0x03, 0x07, 0x01, 0x01
        /*0010*/ 	.byte	0x02, 0x03, 0x00, 0x00, 0x02, 0x06, 0x01, 0x00, 0x04, 0x0b, 0x08, 0x00, 0x09, 0x00, 0x00, 0x00
        /*0020*/ 	.byte	0x00, 0x00, 0x00, 0x00


//--------------------- .nv.info._Z8cgkernelv     --------------------------
	.section	.nv.info._Z8cgkernelv,"",@"SHT_CUDA_INFO"
	.sectionflags	@""
	.align	4


	//----- nvinfo : EIATTR_CUDA_API_VERSION
	.align		4
        /*0000*/ 	.byte	0x04, 0x37
        /*0002*/ 	.short	(.L_10 - .L_9)
.L_9:
        /*0004*/ 	.word	0x00000082


	//----- nvinfo : EIATTR_SPARSE_MMA_MASK
	.align		4
.L_10:
        /*0008*/ 	.byte	0x03, 0x50
        /*000a*/ 	.short	0x0000


	//----- nvinfo : EIATTR_MAXREG_COUNT
	.align		4
        /*000c*/ 	.byte	0x03, 0x1b
        /*000e*/ 	.short	0x00ff


	//----- nvinfo : EIATTR_NUM_BARRIERS
	.align		4
        /*0010*/ 	.byte	0x02, 0x4c
        /*0012*/ 	.byte	0x01
	.zero		1


	//----- nvinfo : EIATTR_EXTERNS
	.align		4
        /*0014*/ 	.byte	0x04, 0x0f
        /*0016*/ 	.short	(.L_12 - .L_11)


	//   ....[0]....
	.align		4
.L_11:
        /*0018*/ 	.word	index@(vprintf)


	//----- nvinfo : EIATTR_MERCURY_ISA_VERSION
	.align		4
.L_12:
        /*001c*/ 	.byte	0x03, 0x5f
        /*001e*/ 	.short	0x0101


	//----- nvinfo : EIATTR_VRC_CTA_INIT_COUNT
	.align		4
        /*0020*/ 	.byte	0x02, 0x4a
	.zero		1
	.zero		1


	//----- nvinfo : EIATTR_SYSCALL_OFFSETS
	.align		4
        /*0024*/ 	.byte	0x04, 0x46
        /*0026*/ 	.short	(.L_14 - .L_13)


	//   ....[0]....
.L_13:
        /*0028*/ 	.word	0x000002b0


	//   ....[1]....
        /*002c*/ 	.word	0x00000360


	//   ....[2]....
        /*0030*/ 	.word	0x00000770


	//----- nvinfo : EIATTR_EXIT_INSTR_OFFSETS
	.align		4
.L_14:
        /*0034*/ 	.byte	0x04, 0x1c
        /*0036*/ 	.short	(.L_16 - .L_15)


	//   ....[0]....
.L_15:
        /*0038*/ 	.word	0x000006b0


	//   ....[1]....
        /*003c*/ 	.word	0x00000780


	//----- nvinfo : EIATTR_CRS_STACK_SIZE
	.align		4
.L_16:
        /*0040*/ 	.byte	0x04, 0x1e
        /*0042*/ 	.short	(.L_18 - .L_17)
.L_17:
        /*0044*/ 	.word	0x00000000


	//----- nvinfo : EIATTR_SW_WAR
	.align		4
.L_18:
        /*0048*/ 	.byte	0x04, 0x36
        /*004a*/ 	.short	(.L_20 - .L_19)
.L_19:
        /*004c*/ 	.word	0x00000008
.L_20:


//--------------------- .nv.callgraph             --------------------------
	.section	.nv.callgraph,"",@"SHT_CUDA_CALLGRAPH"
	.align	4
	.sectionentsize	8
	.align		4
        /*0000*/ 	.word	0x00000000
	.align		4
        /*0004*/ 	.word	0xffffffff
	.align		4
        /*0008*/ 	.word	index@(_Z8cgkernelv)
	.align		4
        /*000c*/ 	.word	index@(vprintf)
	.align		4
        /*0010*/ 	.word	0x00000000
	.align		4
        /*0014*/ 	.word	0xfffffffe
	.align		4
        /*0018*/ 	.word	0x00000000
	.align		4
        /*001c*/ 	.word	0xfffffffd
	.align		4
        /*0020*/ 	.word	0x00000000
	.align		4
        /*0024*/ 	.word	0xfffffffc


//--------------------- .nv.constant4             --------------------------
	.section	.nv.constant4,"a",@progbits
	.align	8
	.align		8
.nv.constant4:
        /*0000*/ 	.dword	vprintf
	.align		8
        /*0008*/ 	.dword	$str
	.align		8
        /*0010*/ 	.dword	$str$1
	.align		8
        /*0018*/ 	.dword	$str$2


//--------------------- .text._Z8cgkernelv        --------------------------
	.section	.text._Z8cgkernelv,"ax",@progbits
	.align	128
        .global         _Z8cgkernelv
        .type           _Z8cgkernelv,@function
        .size           _Z8cgkernelv,(.L_x_9 - _Z8cgkernelv)
        .other          _Z8cgkernelv,@"STO_CUDA_ENTRY STV_DEFAULT"
_Z8cgkernelv:
.text._Z8cgkernelv:
[----:B------:R-:W0:Y:S01]  /*0000*/  LDC R1, c[0x0][0x37c] ;  /* 0x0000df00ff017b82 */ /* 0x000e220000000800 */
[----:B------:R-:W1:Y:S07]  /*0010*/  LDCU UR6, c[0x0][0x2fc] ;  /* 0x00005f80ff0677ac */ /* 0x000e6e0008000800 */
[----:B------:R-:W2:Y:S01]  /*0020*/  LDC R19, c[0x0][0x360] ;  /* 0x0000d800ff137b82 */ /* 0x000ea20000000800 */
[----:B------:R-:W3:Y:S01]  /*0030*/  S2R R18, SR_TID.X ;  /* 0x0000000000127919 */ /* 0x000ee20000002100 */
[----:B0-----:R-:W-:Y:S01]  /*0040*/  VIADD R1, R1, 0xfffffff0 ;  /* 0xfffffff001017836 */ /* 0x001fe20000000000 */
[----:B------:R-:W0:Y:S04]  /*0050*/  LDCU UR4, c[0x0][0x2f8] ;  /* 0x00005f00ff0477ac */ /* 0x000e280008000800 */
[----:B0-----:R-:W-:-:S02]  /*0060*/  IADD3 R16, P1, PT, R1, UR4, RZ ;  /* 0x0000000401107c10 */ /* 0x001fc4000ff3e0ff */
[----:B--2---:R-:W-:Y:S02]  /*0070*/  ISETP.GE.U32.AND P2, PT, R19, 0x2, PT ;  /* 0x000000021300780c */ /* 0x004fe40003f46070 */
[----:B---3--:R-:W-:Y:S01]  /*0080*/  ISETP.NE.AND P0, PT, R18, RZ, PT ;  /* 0x000000ff1200720c */ /* 0x008fe20003f05270 */
[----:B------:R-:W-:-:S10]  /*0090*/  IMAD.MOV.U32 R9, RZ, RZ, R18 ;  /* 0x000000ffff097224 */ /* 0x000fd400078e0012 */
[----:B-1----:R-:W-:Y:S05]  /*00a0*/  @!P2 BRA `(.L_x_0) ;  /* 0x000000000044a947 */ /* 0x002fea0003800000 */
[----:B------:R-:W0:Y:S01]  /*00b0*/  S2UR UR5, SR_CgaCtaId ;  /* 0x00000000000579c3 */ /* 0x000e220000008800 */
[----:B------:R-:W-:Y:S01]  /*00c0*/  UMOV UR4, 0x400 ;  /* 0x0000040000047882 */ /* 0x000fe20000000000 */
[----:B------:R-:W-:Y:S02]  /*00d0*/  IMAD.MOV.U32 R2, RZ, RZ, R19 ;  /* 0x000000ffff027224 */ /* 0x000fe400078e0013 */
[----:B------:R-:W-:Y:S01]  /*00e0*/  IMAD.MOV.U32 R9, RZ, RZ, R18 ;  /* 0x000000ffff097224 */ /* 0x000fe200078e0012 */
[----:B0-----:R-:W-:-:S06]  /*00f0*/  ULEA UR4, UR5, UR4, 0x18 ;  /* 0x0000000405047291 */ /* 0x001fcc000f8ec0ff */
[----:B------:R-:W-:-:S07]  /*0100*/  LEA R0, R18, UR4, 0x2 ;  /* 0x0000000412007c11 */ /* 0x000fce000f8e10ff */
.L_x_1:
[----:B------:R-:W-:Y:S01]  /*0110*/  STS [R0], R9 ;  /* 0x0000000900007388 */ /* 0x000fe20000000800 */
[----:B------:R-:W-:Y:S01]  /*0120*/  SHF.R.U32.HI R5, RZ, 0x1, R2 ;  /* 0x00000001ff057819 */ /* 0x000fe20000011602 */
[----:B------:R-:W-:Y:S03]  /*0130*/  BAR.SYNC.DEFER_BLOCKING 0x0 ;  /* 0x0000000000007b1d */ /* 0x000fe60000010000 */
[-C--:B------:R-:W-:Y:S02]  /*0140*/  ISETP.GE.U32.AND P2, PT, R18, R5.reuse, PT ;  /* 0x000000051200720c */ /* 0x080fe40003f46070 */
[----:B------:R-:W-:Y:S02]  /*0150*/  ISETP.GT.U32.AND P3, PT, R2, 0x3, PT ;  /* 0x000000030200780c */ /* 0x000fe40003f64070 */
[----:B------:R-:W-:-:S09]  /*0160*/  MOV R2, R5 ;  /* 0x0000000500027202 */ /* 0x000fd20000000f00 */
[----:B------:R-:W-:-:S05]  /*0170*/  @!P2 IMAD R3, R5, 0x4, R0 ;  /* 0x000000040503a824 */ /* 0x000fca00078e0200 */
[----:B------:R-:W0:Y:S02]  /*0180*/  @!P2 LDS R4, [R3] ;  /* 0x000000000304a984 */ /* 0x000e240000000800 */
[----:B0-----:R-:W-:Y:S01]  /*0190*/  @!P2 IMAD.IADD R9, R9, 0x1, R4 ;  /* 0x000000010909a824 */ /* 0x001fe200078e0204 */
[----:B------:R-:W-:Y:S06]  /*01a0*/  BAR.SYNC.DEFER_BLOCKING 0x0 ;  /* 0x0000000000007b1d */ /* 0x000fec0000010000 */
[----:B------:R-:W-:Y:S05]  /*01b0*/  @P3 BRA `(.L_x_1) ;  /* 0xfffffffc00d43947 */ /* 0x000fea000383ffff */
.L_x_0:
[----:B------:R-:W-:Y:S01]  /*01c0*/  IMAD.X R2, RZ, RZ, UR6, P1 ;  /* 0x00000006ff027e24 */ /* 0x000fe200088e06ff */
[----:B------:R-:W-:Y:S06]  /*01d0*/  @P0 BRA `(.L_x_2) ;  /* 0x0000000000640947 */ /* 0x000fec0003800000 */
[----:B------:R-:W-:Y:S01]  /*01e0*/  VIADD R8, R19, 0xffffffff ;  /* 0xffffffff13087836 */ /* 0x000fe20000000000 */
[----:B------:R-:W-:Y:S01]  /*01f0*/  MOV R17, 0x0 ;  /* 0x0000000000117802 */ /* 0x000fe20000000f00 */
[----:B------:R-:W0:Y:S01]  /*0200*/  LDCU.64 UR4, c[0x4][0x8] ;  /* 0x01000100ff0477ac */ /* 0x000e220008000a00 */
[----:B------:R-:W-:Y:S02]  /*0210*/  IMAD.MOV.U32 R6, RZ, RZ, R16 ;  /* 0x000000ffff067224 */ /* 0x000fe400078e0010 */
[----:B------:R-:W-:Y:S01]  /*0220*/  IMAD R0, R8, R19, RZ ;  /* 0x0000001308007224 */ /* 0x000fe200078e02ff */
[----:B------:R1:W-:Y:S01]  /*0230*/  STL.64 [R1], R8 ;  /* 0x0000000801007387 */ /* 0x0003e20000100a00 */
[----:B------:R1:W2:Y:S01]  /*0240*/  LDC.64 R10, c[0x4][R17] ;  /* 0x01000000110a7b82 */ /* 0x0002a20000000a00 */
[----:B------:R-:W-:Y:S02]  /*0250*/  IMAD.MOV.U32 R7, RZ, RZ, R2 ;  /* 0x000000ffff077224 */ /* 0x000fe400078e0002 */
[----:B------:R-:W-:-:S05]  /*0260*/  SHF.R.U32.HI R0, RZ, 0x1, R0 ;  /* 0x00000001ff007819 */ /* 0x000fca0000011600 */
[----:B------:R1:W-:Y:S01]  /*0270*/  STL [R1+0x8], R0 ;  /* 0x0000080001007387 */ /* 0x0003e20000100800 */
[----:B0-----:R-:W-:Y:S01]  /*0280*/  IMAD.U32 R4, RZ, RZ, UR4 ;  /* 0x00000004ff047e24 */ /* 0x001fe2000f8e00ff */
[----:B------:R-:W-:-:S07]  /*0290*/  MOV R5, UR5 ;  /* 0x0000000500057c02 */ /* 0x000fce0008000f00 */
[----:B------:R-:W-:-:S07]  /*02a0*/  LEPC R20, `(.L_x_3) ;  /* 0x000000001014794e */ /* 0x000fce0000000000 */
[----:B-12---:R-:W-:Y:S05]  /*02b0*/  CALL.ABS.NOINC R10 ;  /* 0x000000000a007343 */ /* 0x006fea0003c00000 */
.L_x_3:
[----:B------:R-:W-:Y:S01]  /*02c0*/  SHF.R.U32.HI R8, RZ, 0x4, R19 ;  /* 0x00000004ff087819 */ /* 0x000fe20000011613 */
[----:B------:R-:W-:Y:S01]  /*02d0*/  IMAD.MOV.U32 R9, RZ, RZ, 0x10 ;  /* 0x00000010ff097424 */ /* 0x000fe200078e00ff */
[----:B------:R0:W1:Y:S01]  /*02e0*/  LDC.64 R10, c[0x4][R17] ;  /* 0x01000000110a7b82 */ /* 0x0000620000000a00 */
[----:B------:R-:W2:Y:S01]  /*02f0*/  LDCU.64 UR4, c[0x4][0x10] ;  /* 0x01000200ff0477ac */ /* 0x000ea20008000a00 */
[----:B------:R-:W-:Y:S02]  /*0300*/  IMAD.MOV.U32 R6, RZ, RZ, R16 ;  /* 0x000000ffff067224 */ /* 0x000fe400078e0010 */
[----:B------:R0:W-:Y:S01]  /*0310*/  STL.64 [R1], R8 ;  /* 0x0000000801007387 */ /* 0x0001e20000100a00 */
[----:B------:R-:W-:Y:S02]  /*0320*/  IMAD.MOV.U32 R7, RZ, RZ, R2 ;  /* 0x000000ffff077224 */ /* 0x000fe400078e0002 */
[----:B--2---:R-:W-:Y:S01]  /*0330*/  IMAD.U32 R4, RZ, RZ, UR4 ;  /* 0x00000004ff047e24 */ /* 0x004fe2000f8e00ff */
[----:B0-----:R-:W-:-:S07]  /*0340*/  MOV R5, UR5 ;  /* 0x0000000500057c02 */ /* 0x001fce0008000f00 */
[----:B------:R-:W-:-:S07]  /*0350*/  LEPC R20, `(.L_x_2) ;  /* 0x000000001014794e */ /* 0x000fce0000000000 */
[----:B-1----:R-:W-:Y:S05]  /*0360*/  CALL.ABS.NOINC R10 ;  /* 0x000000000a007343 */ /* 0x002fea0003c00000 */
.L_x_2:
[----:B------:R-:W-:Y:S01]  /*0370*/  ISETP.GE.U32.AND P0, PT, R19, 0x10, PT ;  /* 0x000000101300780c */ /* 0x000fe20003f06070 */
[----:B------:R-:W-:Y:S05]  /*0380*/  WARPSYNC.ALL ;  /* 0x0000000000007948 */ /* 0x000fea0003800000 */
[----:B------:R-:W-:Y:S01]  /*0390*/  BAR.SYNC.DEFER_BLOCKING 0x0 ;  /* 0x0000000000007b1d */ /* 0x000fe20000010000 */
[----:B------:R-:W-:-:S06]  /*03a0*/  IMAD.MOV.U32 R9, RZ, RZ, RZ ;  /* 0x000000ffff097224 */ /* 0x000fcc00078e00ff */
[----:B------:R-:W-:Y:S05]  /*03b0*/  @!P0 BRA `(.L_x_4) ;  /* 0x0000000000388947 */ /* 0x000fea0003800000 */
[----:B------:R-:W-:Y:S01]  /*03c0*/  SHF.R.U32.HI R19, RZ, 0x4, R19 ;  /* 0x00000004ff137819 */ /* 0x000fe20000011613 */
[----:B------:R-:W-:Y:S01]  /*03d0*/  BSSY.RECONVERGENT B0, `(.L_x_4) ;  /* 0x000000c000007945 */ /* 0x000fe20003800200 */
[----:B------:R-:W-:Y:S02]  /*03e0*/  SHF.R.U32.HI R0, RZ, 0x4, R18 ;  /* 0x00000004ff007819 */ /* 0x000fe40000011612 */
[C---:B------:R-:W-:Y:S02]  /*03f0*/  IADD3 R3, PT, PT, -R19.reuse, RZ, RZ ;  /* 0x000000ff13037210 */ /* 0x040fe40007ffe1ff */
[--C-:B------:R-:W-:Y:S01]  /*0400*/  VIADDMNMX.U32 R9, R19, 0xffffffff, R0.reuse, PT ;  /* 0xffffffff13097846 */ /* 0x100fe20003800000 */
[----:B------:R-:W-:-:S07]  /*0410*/  IMAD.MOV R0, RZ, RZ, -R0 ;  /* 0x000000ffff007224 */ /* 0x000fce00078e0a00 */
.L_x_6:
[----:B------:R-:W-:-:S13]  /*0420*/  ISETP.NE.AND P0, PT, R0, RZ, PT ;  /* 0x000000ff0000720c */ /* 0x000fda0003f05270 */
[----:B------:R-:W-:Y:S05]  /*0430*/  @!P0 BRA `(.L_x_5) ;  /* 0x0000000000148947 */ /* 0x000fea0003800000 */
[----:B------:R-:W-:Y:S02]  /*0440*/  VIADD R3, R3, 0x1 ;  /* 0x0000000103037836 */ /* 0x000fe40000000000 */
[----:B------:R-:W-:-:S03]  /*0450*/  VIADD R0, R0, 0x1 ;  /* 0x0000000100007836 */ /* 0x000fc60000000000 */
[----:B------:R-:W-:-:S13]  /*0460*/  ISETP.NE.AND P0, PT, R3, RZ, PT ;  /* 0x000000ff0300720c */ /* 0x000fda0003f05270 */
[----:B------:R-:W-:Y:S05]  /*0470*/  @P0 BRA `(.L_x_6) ;  /* 0xfffffffc00e80947 */ /* 0x000fea000383ffff */
[----:B------:R-:W-:-:S07]  /*0480*/  IMAD.MOV.U32 R9, RZ, RZ, R19 ;  /* 0x000000ffff097224 */ /* 0x000fce00078e0013 */
.L_x_5:
[----:B------:R-:W-:Y:S05]  /*0490*/  BSYNC.RECONVERGENT B0 ;  /* 0x0000000000007941 */ /* 0x000fea0003800200 */
.L_x_4:
[----:B------:R-:W0:Y:S01]  /*04a0*/  S2UR UR5, SR_CgaCtaId ;  /* 0x00000000000579c3 */ /* 0x000e220000008800 */
[----:B------:R-:W-:Y:S01]  /*04b0*/  UMOV UR4, 0x400 ;  /* 0x0000040000047882 */ /* 0x000fe20000000000 */
[C---:B------:R-:W-:Y:S01]  /*04c0*/  LOP3.LUT R0, R18.reuse, 0xf, RZ, 0xc0, !PT ;  /* 0x0000000f12007812 */ /* 0x040fe200078ec0ff */
[----:B------:R-:W-:-:S03]  /*04d0*/  IMAD.SHL.U32 R18, R18, 0x4, RZ ;  /* 0x0000000412127824 */ /* 0x000fc600078e00ff */
[----:B------:R-:W-:Y:S01]  /*04e0*/  ISETP.GT.U32.AND P0, PT, R0, 0x7, PT ;  /* 0x000000070000780c */ /* 0x000fe20003f04070 */
[----:B------:R-:W-:Y:S01]  /*04f0*/  IMAD.MOV.U32 R10, RZ, RZ, R0 ;  /* 0x000000ffff0a7224 */ /* 0x000fe200078e0000 */
[----:B------:R-:W-:Y:S02]  /*0500*/  LOP3.LUT R18, R18, 0x3c, RZ, 0xc0, !PT ;  /* 0x0000003c12127812 */ /* 0x000fe400078ec0ff */
[----:B------:R-:W-:Y:S01]  /*0510*/  ISETP.GT.U32.AND P1, PT, R0, 0x3, PT ;  /* 0x000000030000780c */ /* 0x000fe20003f24070 */
[----:B0-----:R-:W-:-:S06]  /*0520*/  ULEA UR4, UR5, UR4, 0x18 ;  /* 0x0000000405047291 */ /* 0x001fcc000f8ec0ff */
[----:B------:R-:W-:-:S04]  /*0530*/  LEA R5, R9, UR4, 0x6 ;  /* 0x0000000409057c11 */ /* 0x000fc8000f8e30ff */
[----:B------:R-:W-:-:S05]  /*0540*/  IADD3 R7, PT, PT, R5, R18, RZ ;  /* 0x0000001205077210 */ /* 0x000fca0007ffe0ff */
[----:B------:R-:W-:Y:S01]  /*0550*/  STS [R7], R0 ;  /* 0x0000000007007388 */ /* 0x000fe20000000800 */
[----:B------:R-:W-:Y:S06]  /*0560*/  BAR.SYNC.DEFER_BLOCKING 0x0 ;  /* 0x0000000000007b1d */ /* 0x000fec0000010000 */
[----:B------:R-:W0:Y:S02]  /*0570*/  @!P0 LDS R3, [R7+0x20] ;  /* 0x0000200007038984 */ /* 0x000e240000000800 */
[C---:B0-----:R-:W-:Y:S01]  /*0580*/  @!P0 IMAD.IADD R10, R0.reuse, 0x1, R3 ;  /* 0x00000001000a8824 */ /* 0x041fe200078e0203 */
[----:B------:R-:W-:Y:S01]  /*0590*/  BAR.SYNC.DEFER_BLOCKING 0x0 ;  /* 0x0000000000007b1d */ /* 0x000fe20000010000 */
[----:B------:R-:W-:-:S05]  /*05a0*/  ISETP.GT.U32.AND P0, PT, R0, 0x1, PT ;  /* 0x000000010000780c */ /* 0x000fca0003f04070 */
[----:B------:R-:W-:Y:S02]  /*05b0*/  STS [R7], R10 ;  /* 0x0000000a07007388 */ /* 0x000fe40000000800 */
[----:B------:R-:W-:Y:S06]  /*05c0*/  BAR.SYNC.DEFER_BLOCKING 0x0 ;  /* 0x0000000000007b1d */ /* 0x000fec0000010000 */
[----:B------:R-:W0:Y:S02]  /*05d0*/  @!P1 LDS R3, [R7+0x10] ;  /* 0x0000100007039984 */ /* 0x000e240000000800 */
[----:B0-----:R-:W-:Y:S01]  /*05e0*/  @!P1 IMAD.IADD R10, R10, 0x1, R3 ;  /* 0x000000010a0a9824 */ /* 0x001fe200078e0203 */
[----:B------:R-:W-:Y:S01]  /*05f0*/  BAR.SYNC.DEFER_BLOCKING 0x0 ;  /* 0x0000000000007b1d */ /* 0x000fe20000010000 */
[----:B------:R-:W-:-:S05]  /*0600*/  ISETP.NE.AND P1, PT, R0, RZ, PT ;  /* 0x000000ff0000720c */ /* 0x000fca0003f25270 */
[----:B------:R-:W-:Y:S02]  /*0610*/  STS [R7], R10 ;  /* 0x0000000a07007388 */ /* 0x000fe40000000800 */
[----:B------:R-:W-:Y:S06]  /*0620*/  BAR.SYNC.DEFER_BLOCKING 0x0 ;  /* 0x0000000000007b1d */ /* 0x000fec0000010000 */
[----:B------:R-:W0:Y:S02]  /*0630*/  @!P0 LDS R3, [R7+0x8] ;  /* 0x0000080007038984 */ /* 0x000e240000000800 */
[----:B0-----:R-:W-:Y:S01]  /*0640*/  @!P0 IMAD.IADD R10, R10, 0x1, R3 ;  /* 0x000000010a0a8824 */ /* 0x001fe200078e0203 */
[----:B------:R-:W-:Y:S06]  /*0650*/  BAR.SYNC.DEFER_BLOCKING 0x0 ;  /* 0x0000000000007b1d */ /* 0x000fec0000010000 */
[----:B------:R-:W-:Y:S02]  /*0660*/  STS [R7], R10 ;  /* 0x0000000a07007388 */ /* 0x000fe40000000800 */
[----:B------:R-:W-:Y:S06]  /*0670*/  BAR.SYNC.DEFER_BLOCKING 0x0 ;  /* 0x0000000000007b1d */ /* 0x000fec0000010000 */
[----:B------:R-:W0:Y:S02]  /*0680*/  @!P1 LDS R3, [R5+0x4] ;  /* 0x0000040005039984 */ /* 0x000e240000000800 */
[----:B0-----:R-:W-:Y:S01]  /*0690*/  @!P1 IADD3 R10, PT, PT, R10, R3, RZ ;  /* 0x000000030a0a9210 */ /* 0x001fe20007ffe0ff */
[----:B------:R-:W-:Y:S06]  /*06a0*/  BAR.SYNC.DEFER_BLOCKING 0x0 ;  /* 0x0000000000007b1d */ /* 0x000fec0000010000 */
[----:B------:R-:W-:Y:S05]  /*06b0*/  @P1 EXIT ;  /* 0x000000000000194d */ /* 0x000fea0003800000 */
[----:B------:R-:W-:Y:S01]  /*06c0*/  IMAD.MOV.U32 R8, RZ, RZ, 0xf ;  /* 0x0000000fff087424 */ /* 0x000fe200078e00ff */
[----:B------:R-:W-:Y:S01]  /*06d0*/  MOV R0, 0x0 ;  /* 0x0000000000007802 */ /* 0x000fe20000000f00 */
[----:B------:R-:W-:Y:S01]  /*06e0*/  IMAD.MOV.U32 R11, RZ, RZ, 0x78 ;  /* 0x00000078ff0b7424 */ /* 0x000fe200078e00ff */
[----:B------:R-:W0:Y:S01]  /*06f0*/  LDCU.64 UR4, c[0x4][0x18] ;  /* 0x01000300ff0477ac */ /* 0x000e220008000a00 */
[----:B------:R-:W-:Y:S01]  /*0700*/  IMAD.MOV.U32 R6, RZ, RZ, R16 ;  /* 0x000000ffff067224 */ /* 0x000fe200078e0010 */
[----:B------:R1:W2:Y:S01]  /*0710*/  LDC.64 R12, c[0x4][R0] ;  /* 0x01000000000c7b82 */ /* 0x0002a20000000a00 */
[----:B------:R-:W-:Y:S01]  /*0720*/  IMAD.MOV.U32 R7, RZ, RZ, R2 ;  /* 0x000000ffff077224 */ /* 0x000fe200078e0002 */
[----:B------:R1:W-:Y:S01]  /*0730*/  STL.128 [R1], R8 ;  /* 0x0000000801007387 */ /* 0x0003e20000100c00 */
[----:B0-----:R-:W-:Y:S01]  /*0740*/  IMAD.U32 R4, RZ, RZ, UR4 ;  /* 0x00000004ff047e24 */ /* 0x001fe2000f8e00ff */
[----:B------:R-:W-:-:S07]  /*0750*/  MOV R5, UR5 ;  /* 0x0000000500057c02 */ /* 0x000fce0008000f00 */
[----:B------:R-:W-:-:S07]  /*0760*/  LEPC R20, `(.L_x_7) ;  /* 0x000000001014794e */ /* 0x000fce0000000000 */
[----:B-12---:R-:W-:Y:S05]  /*0770*/  CALL.ABS.NOINC R12 ;  /* 0x000000000c007343 */ /* 0x006fea0003c00000 */
.L_x_7:
[----:B------:R-:W-:Y:S05]  /*0780*/  EXIT ;  /* 0x000000000000794d */ /* 0x000fea0003800000 */
.L_x_8:
[----:B------:R-:W-:-:S00]  /*0790*/  BRA `(.L_x_8) ;  /* 0xfffffffc00fc7947 */ /* 0x000fc0000383ffff */
[----:B------:R-:W-:-:S00]  /*07a0*/  NOP ;  /* 0x0000000000007918 */ /* 0x000fc00000000000 */
        /* <DEDUP_REMOVED lines=13> */
.L_x_9:


//--------------------- .nv.global.init           --------------------------
	.section	.nv.global.init,"aw",@progbits
.nv.global.init:
	.type		$str$1,@object
	.size		$str$1,($str - $str$1)
$str$1:
        /*0000*/ 	.byte	0x41, 0x67, 0x6f, 0x72, 0x61, 0x20, 0x63, 0x72, 0x65, 0x61, 0x6e, 0x64, 0x6f, 0x20, 0x25, 0x64
        /*0010*/ 	.byte	0x20, 0x22, 0x73, 0x75, 0x62, 0x67, 0x72, 0x75, 0x70, 0x6f, 0x73, 0x22, 0x20, 0x64, 0x65, 0x20
        /*0020*/ 	.byte	0x25, 0x64, 0x20, 0x66, 0xc3, 0xad, 0x6f, 0x73, 0x0a, 0x00
	.type		$str,@object
	.size		$str,($str$2 - $str)
$str:
        /*002a*/ 	.byte	0x53, 0x75, 0x6d, 0x61, 0x20, 0x64, 0x65, 0x20, 0x30, 0x20, 0x61, 0x20, 0x25, 0x64, 0x20, 0x6e
        /*003a*/ 	.byte	0x6f, 0x20, 0x67, 0x72, 0x75, 0x70, 0x6f, 0x20, 0xc3, 0xa9, 0x20, 0x25, 0x64, 0x2c, 0x20, 0x65
        /*004a*/ 	.byte	0x73, 0x70, 0x65, 0x72, 0x61, 0x64, 0x6f, 0x20, 0x25, 0x64, 0x0a, 0x00
	.type		$str$2,@object
	.size		$str$2,(.L_2 - $str$2)
$str$2:
        /*0056*/ 	.byte	0x53, 0x75, 0x6d, 0x61, 0x20, 0x64, 0x65, 0x20, 0x30, 0x20, 0x61, 0x20, 0x25, 0x64, 0x20, 0x6e
        /*0066*/ 	.byte	0x6f, 0x20, 0x73, 0x75, 0x62, 0x67, 0x72, 0x75, 0x70, 0x6f, 0x20, 0x25, 0x64, 0x20, 0xc3, 0xa9
        /*0076*/ 	.byte	0x20, 0x25, 0x64, 0x2c, 0x20, 0x65, 0x73, 0x70, 0x65, 0x72, 0x61, 0x64, 0x6f, 0x20, 0x25, 0x64
        /*0086*/ 	.byte	0x0a, 0x00
.L_2:


//--------------------- .nv.shared._Z8cgkernelv   --------------------------
	.section	.nv.shared._Z8cgkernelv,"aw",@nobits
	.sectionflags	@""
	.align	16
	.zero		1024


//--------------------- .nv.shared.reserved.0     --------------------------
	.section	.nv.shared.reserved.0,"aw",@nobits
	.weak		__nv_reservedSMEM_offset_0_alias
	.size		__nv_reservedSMEM_offset_0_alias, 0, 64
	.other		__nv_reservedSMEM_offset_0_alias,@"STO_CUDA_RESERVED_SHARED STV_DEFAULT"
__nv_reservedSMEM_offset_0_alias:
	.zero		0
	.zero		64


//--------------------- .nv.constant0._Z8cgkernelv --------------------------
	.section	.nv.constant0._Z8cgkernelv,"a",@progbits
	.sectionflags	@""
	.align	4
.nv.constant0._Z8cgkernelv:
	.zero		896


//--------------------- SYMBOLS --------------------------

	.type		.nv.reservedSmem.offset0,@object
	.size		.nv.reservedSmem.offset0,0x4
	.type		.nv.reservedSmem.cap,@object
	.size		.nv.reservedSmem.cap,0x4
	.type		vprintf,@function
